	.headerflags	@"EF_CUDA_TEXMODE_UNIFIED EF_CUDA_64BIT_ADDRESS EF_CUDA_ACCELERATORS EF_CUDA_SM90 EF_CUDA_VIRTUAL_SM(EF_CUDA_SM90)"
	.elftype	@"ET_EXEC"


//--------------------- .nv.info                  --------------------------
	.section	.nv.info,"",@"SHT_CUDA_INFO"
	.align	4


	//----- nvinfo : EIATTR_REGCOUNT
	.align		4
        /*0000*/ 	.byte	0x04, 0x2f
        /*0002*/ 	.short	(.L_1 - .L_0)
	.align		4
.L_0:
        /*0004*/ 	.word	index@(triton_poi_fused_convolution_14)
        /*0008*/ 	.word	0x00000010


	//----- nvinfo : EIATTR_MIN_STACK_SIZE
	.align		4
.L_1:
        /*000c*/ 	.byte	0x04, 0x12
        /*000e*/ 	.short	(.L_3 - .L_2)
	.align		4
.L_2:
        /*0010*/ 	.word	index@(triton_poi_fused_convolution_14)
        /*0014*/ 	.word	0x00000000


	//----- nvinfo : EIATTR_FRAME_SIZE
	.align		4
.L_3:
        /*0018*/ 	.byte	0x04, 0x11
        /*001a*/ 	.short	(.L_5 - .L_4)
	.align		4
.L_4:
        /*001c*/ 	.word	index@(triton_poi_fused_convolution_14)
        /*0020*/ 	.word	0x00000000


	//----- nvinfo : EIATTR_MIN_STACK_SIZE
	.align		4
.L_5:
        /*0024*/ 	.byte	0x04, 0x12
        /*0026*/ 	.short	(.L_7 - .L_6)
	.align		4
.L_6:
        /*0028*/ 	.word	index@(triton_poi_fused_convolution_14)
        /*002c*/ 	.word	0x00000000
.L_7:


//--------------------- .nv.info.triton_poi_fused_convolution_14 --------------------------
	.section	.nv.info.triton_poi_fused_convolution_14,"",@"SHT_CUDA_INFO"
	.sectionflags	@""
	.align	4


	//----- nvinfo : EIATTR_CUDA_API_VERSION
	.align		4
        /*0000*/ 	.byte	0x04, 0x37
        /*0002*/ 	.short	(.L_9 - .L_8)
.L_8:
        /*0004*/ 	.word	0x0000007c


	//----- nvinfo : EIATTR_KPARAM_INFO
	.align		4
.L_9:
        /*0008*/ 	.byte	0x04, 0x17
        /*000a*/ 	.short	(.L_11 - .L_10)
.L_10:
        /*000c*/ 	.word	0x00000000
        /*0010*/ 	.short	0x0004
        /*0012*/ 	.short	0x001c
        /*0014*/ 	.byte	0x00, 0xf0, 0x11, 0x00


	//----- nvinfo : EIATTR_KPARAM_INFO
	.align		4
.L_11:
        /*0018*/ 	.byte	0x04, 0x17
        /*001a*/ 	.short	(.L_13 - .L_12)
.L_12:
        /*001c*/ 	.word	0x00000000
        /*0020*/ 	.short	0x0003
        /*0022*/ 	.short	0x0018
        /*0024*/ 	.byte	0x00, 0xf0, 0x11, 0x00


	//----- nvinfo : EIATTR_KPARAM_INFO
	.align		4
.L_13:
        /*0028*/ 	.byte	0x04, 0x17
        /*002a*/ 	.short	(.L_15 - .L_14)
.L_14:
        /*002c*/ 	.word	0x00000000
        /*0030*/ 	.short	0x0002
        /*0032*/ 	.short	0x0010
        /*0034*/ 	.byte	0x00, 0xf4, 0x21, 0x00


	//----- nvinfo : EIATTR_KPARAM_INFO
	.align		4
.L_15:
        /*0038*/ 	.byte	0x04, 0x17
        /*003a*/ 	.short	(.L_17 - .L_16)
.L_16:
        /*003c*/ 	.word	0x00000000
        /*0040*/ 	.short	0x0001
        /*0042*/ 	.short	0x0008
        /*0044*/ 	.byte	0x00, 0xf4, 0x21, 0x00


	//----- nvinfo : EIATTR_KPARAM_INFO
	.align		4
.L_17:
        /*0048*/ 	.byte	0x04, 0x17
        /*004a*/ 	.short	(.L_19 - .L_18)
.L_18:
        /*004c*/ 	.word	0x00000000
        /*0050*/ 	.short	0x0000
        /*0052*/ 	.short	0x0000
        /*0054*/ 	.byte	0x00, 0xf4, 0x21, 0x00


	//----- nvinfo : EIATTR_SPARSE_MMA_MASK
	.align		4
.L_19:
        /*0058*/ 	.byte	0x03, 0x50
        /*005a*/ 	.short	0x0000


	//----- nvinfo : EIATTR_MAXREG_COUNT
	.align		4
        /*005c*/ 	.byte	0x03, 0x1b
        /*005e*/ 	.short	0x00ff


	//----- nvinfo : EIATTR_EXIT_INSTR_OFFSETS
	.align		4
        /*0060*/ 	.byte	0x04, 0x1c
        /*0062*/ 	.short	(.L_21 - .L_20)


	//   ....[0]....
.L_20:
        /*0064*/ 	.word	0x00000200


	//   ....[1]....
        /*0068*/ 	.word	0x00000220


	//----- nvinfo : EIATTR_REQNTID
	.align		4
.L_21:
        /*006c*/ 	.byte	0x04, 0x10
        /*006e*/ 	.short	(.L_23 - .L_22)
.L_22:
        /*0070*/ 	.word	0x00000080
        /*0074*/ 	.word	0x00000001
        /*0078*/ 	.word	0x00000001


	//----- nvinfo : EIATTR_CBANK_PARAM_SIZE
	.align		4
.L_23:
        /*007c*/ 	.byte	0x03, 0x19
        /*007e*/ 	.short	0x0020


	//----- nvinfo : EIATTR_PARAM_CBANK
	.align		4
        /*0080*/ 	.byte	0x04, 0x0a
        /*0082*/ 	.short	(.L_25 - .L_24)
	.align		4
.L_24:
        /*0084*/ 	.word	index@(.nv.constant0.triton_poi_fused_convolution_14)
        /*0088*/ 	.short	0x0210
        /*008a*/ 	.short	0x0020


	//----- nvinfo : EIATTR_SW_WAR
	.align		4
.L_25:
        /*008c*/ 	.byte	0x04, 0x36
        /*008e*/ 	.short	(.L_27 - .L_26)
.L_26:
        /*0090*/ 	.word	0x00000008
.L_27:


//--------------------- .nv.callgraph             --------------------------
	.section	.nv.callgraph,"",@"SHT_CUDA_CALLGRAPH"
	.align	4
	.sectionentsize	8
	.align		4
        /*0000*/ 	.word	0x00000000
	.align		4
        /*0004*/ 	.word	0xffffffff
	.align		4
        /*0008*/ 	.word	0x00000000
	.align		4
        /*000c*/ 	.word	0xfffffffe
	.align		4
        /*0010*/ 	.word	0x00000000
	.align		4
        /*0014*/ 	.word	0xfffffffd
	.align		4
        /*0018*/ 	.word	0x00000000
	.align		4
        /*001c*/ 	.word	0xfffffffc


//--------------------- .text.triton_poi_fused_convolution_14 --------------------------
	.section	.text.triton_poi_fused_convolution_14,"ax",@progbits
	.align	128
        .global         triton_poi_fused_convolution_14
        .type           triton_poi_fused_convolution_14,@function
        .size           triton_poi_fused_convolution_14,(.L_x_1 - triton_poi_fused_convolution_14)
        .other          triton_poi_fused_convolution_14,@"STO_CUDA_ENTRY STV_DEFAULT"
triton_poi_fused_convolution_14:
.text.triton_poi_fused_convolution_14:
[----:B------:R-:W0:Y:S02]  /*0000*/  LDC R1, c[0x0][0x28] ;  /* 0x00000a00ff017b82 */ /* 0x000e240000000800 */
[----:B------:R-:W1:Y:S01]  /*0010*/  S2R R0, SR_TID.X ;  /* 0x0000000000007919 */ /* 0x000e620000002100 */
[----:B------:R-:W2:Y:S01]  /*0020*/  LDC.64 R4, c[0x0][0x210] ;  /* 0x00008400ff047b82 */ /* 0x000ea20000000a00 */
[----:B------:R-:W-:Y:S01]  /*0030*/  HFMA2.MMA R10, -RZ, RZ, 0, 0 ;  /* 0x00000000ff0a7435 */ /* 0x000fe200000001ff */
[----:B------:R-:W-:Y:S01]  /*0040*/  ULDC.64 UR4, c[0x0][0x208] ;  /* 0x0000820000047ab9 */ /* 0x000fe20000000a00 */
[----:B------:R-:W3:Y:S01]  /*0050*/  S2R R3, SR_CTAID.Y ;  /* 0x0000000000037919 */ /* 0x000ee20000002600 */
[----:B------:R-:W4:Y:S04]  /*0060*/  S2R R8, SR_CTAID.X ;  /* 0x0000000000087919 */ /* 0x000f280000002500 */
[----:B------:R-:W5:Y:S01]  /*0070*/  LDC.64 R6, c[0x0][0x218] ;  /* 0x00008600ff067b82 */ /* 0x000f620000000a00 */
[----:B-1----:R-:W-:-:S04]  /*0080*/  LOP3.LUT R0, R0, 0x7f, RZ, 0xc0, !PT ;  /* 0x0000007f00007812 */ /* 0x002fc800078ec0ff */
[----:B---3--:R-:W-:Y:S02]  /*0090*/  LEA R0, R3, R0, 0x7 ;  /* 0x0000000003007211 */ /* 0x008fe400078e38ff */
[----:B----4-:R-:W-:-:S03]  /*00a0*/  SHF.L.U32 R11, R8, 0x1, RZ ;  /* 0x00000001080b7819 */ /* 0x010fc600000006ff */
[C---:B------:R-:W-:Y:S01]  /*00b0*/  IMAD.HI R2, R0.reuse, 0x6bca1af3, RZ ;  /* 0x6bca1af300027827 */ /* 0x040fe200078e02ff */
[----:B------:R-:W-:-:S04]  /*00c0*/  ISETP.GE.AND P1, PT, R0, 0x4c, PT ;  /* 0x0000004c0000780c */ /* 0x000fc80003f26270 */
[----:B------:R-:W-:Y:S02]  /*00d0*/  SHF.R.U32.HI R3, RZ, 0x1f, R2 ;  /* 0x0000001fff037819 */ /* 0x000fe40000011602 */
[----:B------:R-:W-:Y:S02]  /*00e0*/  ISETP.LT.AND P0, PT, R11, 0x40, !P1 ;  /* 0x000000400b00780c */ /* 0x000fe40004f01270 */
[----:B------:R-:W-:-:S05]  /*00f0*/  LEA.HI.SX32 R3, R2, R3, 0x1d ;  /* 0x0000000302037211 */ /* 0x000fca00078feaff */
[----:B------:R-:W-:-:S04]  /*0100*/  IMAD R9, R3, -0x13, R0 ;  /* 0xffffffed03097824 */ /* 0x000fc800078e0200 */
[----:B------:R-:W-:Y:S02]  /*0110*/  IMAD R2, R8, 0x26, R9 ;  /* 0x0000002608027824 */ /* 0x000fe400078e0209 */
[----:B-----5:R-:W-:Y:S02]  /*0120*/  IMAD.WIDE R6, R9, 0x4, R6 ;  /* 0x0000000409067825 */ /* 0x020fe400078e0206 */
[----:B------:R-:W1:Y:S02]  /*0130*/  LDC.64 R8, c[0x0][0x220] ;  /* 0x00008800ff087b82 */ /* 0x000e640000000a00 */
[----:B------:R-:W-:-:S05]  /*0140*/  IMAD R3, R3, 0x4c0, R2 ;  /* 0x000004c003037824 */ /* 0x000fca00078e0202 */
[----:B------:R-:W-:Y:S01]  /*0150*/  IADD3 R13, R3, 0x13, RZ ;  /* 0x00000013030d7810 */ /* 0x000fe20007ffe0ff */
[----:B--2---:R-:W-:-:S04]  /*0160*/  IMAD.WIDE R2, R3, 0x4, R4 ;  /* 0x0000000403027825 */ /* 0x004fc800078e0204 */
[----:B------:R-:W-:Y:S01]  /*0170*/  IMAD.WIDE R4, R13, 0x4, R4 ;  /* 0x000000040d047825 */ /* 0x000fe200078e0204 */
[----:B------:R-:W-:Y:S01]  /*0180*/  CS2R R12, SRZ ;  /* 0x00000000000c7805 */ /* 0x000fe2000001ff00 */
[----:B------:R-:W2:Y:S05]  /*0190*/  @P0 LDG.E.EL R10, desc[UR4][R2.64] ;  /* 0x00000004020a0981 */ /* 0x000eaa000c2e1900 */
[----:B------:R-:W2:Y:S04]  /*01a0*/  @!P1 LDG.E.EL R13, desc[UR4][R6.64] ;  /* 0x00000004060d9981 */ /* 0x000ea8000c2e1900 */
[----:B------:R-:W3:Y:S01]  /*01b0*/  @P0 LDG.E.EL R12, desc[UR4][R4.64] ;  /* 0x00000004040c0981 */ /* 0x000ee2000c2e1900 */
[----:B------:R-:W-:-:S05]  /*01c0*/  LEA R11, R0, R11, 0x6 ;  /* 0x0000000b000b7211 */ /* 0x000fca00078e30ff */
[----:B-1----:R-:W-:-:S04]  /*01d0*/  IMAD.WIDE R8, R11, 0x4, R8 ;  /* 0x000000040b087825 */ /* 0x002fc800078e0208 */
[C---:B--2---:R-:W-:Y:S01]  /*01e0*/  FADD R10, R13.reuse, R10 ;  /* 0x0000000a0d0a7221 */ /* 0x044fe20000000000 */
[----:B---3--:R-:W-:Y:S01]  /*01f0*/  FADD R11, R13, R12 ;  /* 0x0000000c0d0b7221 */ /* 0x008fe20000000000 */
[----:B------:R-:W-:Y:S06]  /*0200*/  @!P0 EXIT ;  /* 0x000000000000894d */ /* 0x000fec0003800000 */
[----:B------:R-:W-:Y:S01]  /*0210*/  STG.E.64 desc[UR4][R8.64], R10 ;  /* 0x0000000a08007986 */ /* 0x000fe2000c101b04 */
[----:B------:R-:W-:Y:S05]  /*0220*/  EXIT ;  /* 0x000000000000794d */ /* 0x000fea0003800000 */
.L_x_0:
[----:B------:R-:W-:-:S00]  /*0230*/  BRA `(.L_x_0) ;  /* 0xfffffffc00fc7947 */ /* 0x000fc0000383ffff */
[----:B------:R-:W-:-:S00]  /*0240*/  NOP ;  /* 0x0000000000007918 */ /* 0x000fc00000000000 */
        /* <DEDUP_REMOVED lines=11> */
.L_x_1:


//--------------------- .nv.constant0.triton_poi_fused_convolution_14 --------------------------
	.section	.nv.constant0.triton_poi_fused_convolution_14,"a",@progbits
	.sectionflags	@""
	.align	4
.nv.constant0.triton_poi_fused_convolution_14:
	.zero		560
